//
// Generated by NVIDIA NVVM Compiler
//
// Compiler Build ID: CL-36424714
// Cuda compilation tools, release 13.0, V13.0.88
// Based on NVVM 20.0.0
//

.version 9.0
.target sm_100
.address_size 64

	// .globl	_Z18tiled1DConvolutionPfS_i
.const .align 4 .b8 d_mask[20];
// _ZZ18tiled1DConvolutionPfS_iE4tile has been demoted

.visible .entry _Z18tiled1DConvolutionPfS_i(
	.param .u64 .ptr .align 1 _Z18tiled1DConvolutionPfS_i_param_0,
	.param .u64 .ptr .align 1 _Z18tiled1DConvolutionPfS_i_param_1,
	.param .u32 _Z18tiled1DConvolutionPfS_i_param_2
)
{
	.reg .pred 	%p<7>;
	.reg .b32 	%r<16>;
	.reg .b32 	%f<22>;
	.reg .b64 	%rd<11>;
	// demoted variable
	.shared .align 4 .b8 _ZZ18tiled1DConvolutionPfS_iE4tile[80];
	ld.param.u64 	%rd4, [_Z18tiled1DConvolutionPfS_i_param_0];
	ld.param.u64 	%rd3, [_Z18tiled1DConvolutionPfS_i_param_1];
	ld.param.u32 	%r5, [_Z18tiled1DConvolutionPfS_i_param_2];
	cvta.to.global.u64 	%rd1, %rd4;
	mov.u32 	%r1, %tid.x;
	mov.u32 	%r6, %ctaid.x;
	mov.u32 	%r2, %ntid.x;
	mad.lo.s32 	%r3, %r6, %r2, %r1;
	setp.lt.s32 	%p1, %r3, 2;
	shl.b32 	%r7, %r1, 2;
	mov.u32 	%r8, _ZZ18tiled1DConvolutionPfS_iE4tile;
	add.s32 	%r4, %r8, %r7;
	@%p1 bra 	$L__BB0_2;
	add.s32 	%r10, %r3, -2;
	mul.wide.u32 	%rd5, %r10, 4;
	add.s64 	%rd6, %rd1, %rd5;
	ld.global.f32 	%f3, [%rd6];
	st.shared.f32 	[%r4], %f3;
	bra.uni 	$L__BB0_3;
$L__BB0_2:
	mov.b32 	%r9, 0;
	st.shared.u32 	[%r4], %r9;
$L__BB0_3:
	add.s32 	%r11, %r2, -2;
	setp.lt.u32 	%p2, %r1, %r11;
	mul.wide.s32 	%rd7, %r3, 4;
	add.s64 	%rd2, %rd1, %rd7;
	@%p2 bra 	$L__BB0_7;
	add.s32 	%r12, %r3, 2;
	setp.ge.s32 	%p3, %r12, %r5;
	@%p3 bra 	$L__BB0_6;
	ld.global.f32 	%f4, [%rd2+8];
	st.shared.f32 	[%r4+16], %f4;
	bra.uni 	$L__BB0_7;
$L__BB0_6:
	mov.b32 	%r13, 0;
	st.shared.u32 	[%r4+16], %r13;
$L__BB0_7:
	setp.gt.u32 	%p4, %r1, 1;
	@%p4 bra 	$L__BB0_11;
	setp.ge.s32 	%p5, %r3, %r5;
	mov.f32 	%f21, 0f00000000;
	@%p5 bra 	$L__BB0_10;
	ld.global.f32 	%f21, [%rd2+8];
$L__BB0_10:
	shl.b32 	%r14, %r2, 2;
	add.s32 	%r15, %r4, %r14;
	st.shared.f32 	[%r15], %f21;
$L__BB0_11:
	bar.sync 	0;
	setp.ge.s32 	%p6, %r3, %r5;
	@%p6 bra 	$L__BB0_13;
	ld.shared.f32 	%f6, [%r4];
	ld.const.f32 	%f7, [d_mask];
	fma.rn.f32 	%f8, %f6, %f7, 0f00000000;
	ld.shared.f32 	%f9, [%r4+4];
	ld.const.f32 	%f10, [d_mask+4];
	fma.rn.f32 	%f11, %f9, %f10, %f8;
	ld.shared.f32 	%f12, [%r4+8];
	ld.const.f32 	%f13, [d_mask+8];
	fma.rn.f32 	%f14, %f12, %f13, %f11;
	ld.shared.f32 	%f15, [%r4+12];
	ld.const.f32 	%f16, [d_mask+12];
	fma.rn.f32 	%f17, %f15, %f16, %f14;
	ld.shared.f32 	%f18, [%r4+16];
	ld.const.f32 	%f19, [d_mask+16];
	fma.rn.f32 	%f20, %f18, %f19, %f17;
	cvta.to.global.u64 	%rd8, %rd3;
	add.s64 	%rd10, %rd8, %rd7;
	st.global.f32 	[%rd10], %f20;
$L__BB0_13:
	ret;

}


// ===== COMPILED SASS (sm_100) =====

	.target	sm_100

	.elftype	@"ET_EXEC"


//--------------------- .note.nv.tkinfo           --------------------------
	.section	.note.nv.tkinfo,"",@"SHT_NOTE"
	.sectionflags	@"SHF_NOTE_NV_TKINFO"
	.tkinfo
        /*0018*/ 	.word	0x00000002
        /*0030*/ 	.string	""
        /*0030*/ 	.string	"ptxas"
        /*0030*/ 	.string	"Cuda compilation tools, release 13.0, V13.0.88"
        /*0030*/ 	.string	"Build cuda_13.0.r13.0/compiler.36424714_0"
        /*0030*/ 	.string	"-arch sm_100 -m 64 "



//--------------------- .note.nv.cuinfo           --------------------------
	.section	.note.nv.cuinfo,"",@"SHT_NOTE"
	.sectionflags	@"SHF_NOTE_NV_CUINFO"
        /*0018*/ 	.short	0x0002
        /*001a*/ 	.short	0x0064
        /*001c*/ 	.short	0x0082
	.zero		2


//--------------------- .nv.info                  --------------------------
	.section	.nv.info,"",@"SHT_CUDA_INFO"
	.align	4


	//----- nvinfo : EIATTR_REGCOUNT
	.align		4
        /*0000*/ 	.byte	0x04, 0x2f
        /*0002*/ 	.short	(.L_2 - .L_1)
	.align		4
.L_1:
        /*0004*/ 	.word	index@(_Z18tiled1DConvolutionPfS_i)
        /*0008*/ 	.word	0x00000010


	//----- nvinfo : EIATTR_FRAME_SIZE
	.align		4
.L_2:
        /*000c*/ 	.byte	0x04, 0x11
        /*000e*/ 	.short	(.L_4 - .L_3)
	.align		4
.L_3:
        /*0010*/ 	.word	index@(_Z18tiled1DConvolutionPfS_i)
        /*0014*/ 	.word	0x00000000


	//----- nvinfo : EIATTR_MIN_STACK_SIZE
	.align		4
.L_4:
        /*0018*/ 	.byte	0x04, 0x12
        /*001a*/ 	.short	(.L_6 - .L_5)
	.align		4
.L_5:
        /*001c*/ 	.word	index@(_Z18tiled1DConvolutionPfS_i)
        /*0020*/ 	.word	0x00000000
.L_6:


//--------------------- .nv.compat                --------------------------
	.section	.nv.compat,"",@"SHT_CUDA_COMPAT_INFO"
	.align	4
        /*0000*/ 	.byte	0x02, 0x09, 0x00, 0x00, 0x02, 0x02, 0x01, 0x00, 0x02, 0x05, 0x05, 0x00, 0x03, 0x07, 0x01, 0x01
        /*0010*/ 	.byte	0x02, 0x03, 0x00, 0x00, 0x02, 0x06, 0x01, 0x00, 0x04, 0x0b, 0x08, 0x00, 0x09, 0x00, 0x00, 0x00
        /*0020*/ 	.byte	0x00, 0x00, 0x00, 0x00


//--------------------- .nv.info._Z18tiled1DConvolutionPfS_i --------------------------
	.section	.nv.info._Z18tiled1DConvolutionPfS_i,"",@"SHT_CUDA_INFO"
	.sectionflags	@""
	.align	4


	//----- nvinfo : EIATTR_CUDA_API_VERSION
	.align		4
        /*0000*/ 	.byte	0x04, 0x37
        /*0002*/ 	.short	(.L_8 - .L_7)
.L_7:
        /*0004*/ 	.word	0x00000082


	//----- nvinfo : EIATTR_KPARAM_INFO
	.align		4
.L_8:
        /*0008*/ 	.byte	0x04, 0x17
        /*000a*/ 	.short	(.L_10 - .L_9)
.L_9:
        /*000c*/ 	.word	0x00000000
        /*0010*/ 	.short	0x0002
        /*0012*/ 	.short	0x0010
        /*0014*/ 	.byte	0x00, 0xf0, 0x11, 0x00


	//----- nvinfo : EIATTR_KPARAM_INFO
	.align		4
.L_10:
        /*0018*/ 	.byte	0x04, 0x17
        /*001a*/ 	.short	(.L_12 - .L_11)
.L_11:
        /*001c*/ 	.word	0x00000000
        /*0020*/ 	.short	0x0001
        /*0022*/ 	.short	0x0008
        /*0024*/ 	.byte	0x00, 0xf5, 0x21, 0x00


	//----- nvinfo : EIATTR_KPARAM_INFO
	.align		4
.L_12:
        /*0028*/ 	.byte	0x04, 0x17
        /*002a*/ 	.short	(.L_14 - .L_13)
.L_13:
        /*002c*/ 	.word	0x00000000
        /*0030*/ 	.short	0x0000
        /*0032*/ 	.short	0x0000
        /*0034*/ 	.byte	0x00, 0xf5, 0x21, 0x00


	//----- nvinfo : EIATTR_SPARSE_MMA_MASK
	.align		4
.L_14:
        /*0038*/ 	.byte	0x03, 0x50
        /*003a*/ 	.short	0x0000


	//----- nvinfo : EIATTR_MAXREG_COUNT
	.align		4
        /*003c*/ 	.byte	0x03, 0x1b
        /*003e*/ 	.short	0x00ff


	//----- nvinfo : EIATTR_NUM_BARRIERS
	.align		4
        /*0040*/ 	.byte	0x02, 0x4c
        /*0042*/ 	.byte	0x01
	.zero		1


	//----- nvinfo : EIATTR_MERCURY_ISA_VERSION
	.align		4
        /*0044*/ 	.byte	0x03, 0x5f
        /*0046*/ 	.short	0x0101


	//----- nvinfo : EIATTR_VRC_CTA_INIT_COUNT
	.align		4
        /*0048*/ 	.byte	0x02, 0x4a
	.zero		1
	.zero		1


	//----- nvinfo : EIATTR_EXIT_INSTR_OFFSETS
	.align		4
        /*004c*/ 	.byte	0x04, 0x1c
        /*004e*/ 	.short	(.L_16 - .L_15)


	//   ....[0]....
.L_15:
        /*0050*/ 	.word	0x000002f0


	//   ....[1]....
        /*0054*/ 	.word	0x000003f0


	//----- nvinfo : EIATTR_CRS_STACK_SIZE
	.align		4
.L_16:
        /*0058*/ 	.byte	0x04, 0x1e
        /*005a*/ 	.short	(.L_18 - .L_17)
.L_17:
        /*005c*/ 	.word	0x00000000


	//----- nvinfo : EIATTR_CBANK_PARAM_SIZE
	.align		4
.L_18:
        /*0060*/ 	.byte	0x03, 0x19
        /*0062*/ 	.short	0x0014


	//----- nvinfo : EIATTR_PARAM_CBANK
	.align		4
        /*0064*/ 	.byte	0x04, 0x0a
        /*0066*/ 	.short	(.L_20 - .L_19)
	.align		4
.L_19:
        /*0068*/ 	.word	index@(.nv.constant0._Z18tiled1DConvolutionPfS_i)
        /*006c*/ 	.short	0x0380
        /*006e*/ 	.short	0x0014


	//----- nvinfo : EIATTR_SW_WAR
	.align		4
.L_20:
        /*0070*/ 	.byte	0x04, 0x36
        /*0072*/ 	.short	(.L_22 - .L_21)
.L_21:
        /*0074*/ 	.word	0x00000008
.L_22:


//--------------------- .nv.callgraph             --------------------------
	.section	.nv.callgraph,"",@"SHT_CUDA_CALLGRAPH"
	.align	4
	.sectionentsize	8
	.align		4
        /*0000*/ 	.word	0x00000000
	.align		4
        /*0004*/ 	.word	0xffffffff
	.align		4
        /*0008*/ 	.word	0x00000000
	.align		4
        /*000c*/ 	.word	0xfffffffe
	.align		4
        /*0010*/ 	.word	0x00000000
	.align		4
        /*0014*/ 	.word	0xfffffffd
	.align		4
        /*0018*/ 	.word	0x00000000
	.align		4
        /*001c*/ 	.word	0xfffffffc


//--------------------- .nv.constant3             --------------------------
	.section	.nv.constant3,"a",@progbits
	.align	4
.nv.constant3:
	.type		d_mask,@object
	.size		d_mask,(.L_0 - d_mask)
d_mask:
	.zero		20
.L_0:


//--------------------- .text._Z18tiled1DConvolutionPfS_i --------------------------
	.section	.text._Z18tiled1DConvolutionPfS_i,"ax",@progbits
	.align	128
        .global         _Z18tiled1DConvolutionPfS_i
        .type           _Z18tiled1DConvolutionPfS_i,@function
        .size           _Z18tiled1DConvolutionPfS_i,(.L_x_8 - _Z18tiled1DConvolutionPfS_i)
        .other          _Z18tiled1DConvolutionPfS_i,@"STO_CUDA_ENTRY STV_DEFAULT"
_Z18tiled1DConvolutionPfS_i:
.text._Z18tiled1DConvolutionPfS_i:
[----:B------:R-:W-:Y:S01]  /*0000*/  LDC R1, c[0x0][0x37c] ;  /* 0x0000df00ff017b82 */ /* 0x000fe20000000800 */
[----:B------:R-:W0:Y:S07]  /*0010*/  S2R R9, SR_TID.X ;  /* 0x0000000000097919 */ /* 0x000e2e0000002100 */
[----:B------:R-:W0:Y:S01]  /*0020*/  S2UR UR4, SR_CTAID.X ;  /* 0x00000000000479c3 */ /* 0x000e220000002500 */
[----:B------:R-:W1:Y:S07]  /*0030*/  LDCU.64 UR6, c[0x0][0x358] ;  /* 0x00006b00ff0677ac */ /* 0x000e6e0008000a00 */
[----:B------:R-:W0:Y:S08]  /*0040*/  LDC R8, c[0x0][0x360] ;  /* 0x0000d800ff087b82 */ /* 0x000e300000000800 */
[----:B------:R-:W2:Y:S01]  /*0050*/  LDC.64 R4, c[0x0][0x380] ;  /* 0x0000e000ff047b82 */ /* 0x000ea20000000a00 */
[----:B0-----:R-:W-:-:S05]  /*0060*/  IMAD R7, R8, UR4, R9 ;  /* 0x0000000408077c24 */ /* 0x001fca000f8e0209 */
[----:B------:R-:W-:-:S13]  /*0070*/  ISETP.GE.AND P0, PT, R7, 0x2, PT ;  /* 0x000000020700780c */ /* 0x000fda0003f06270 */
[----:B------:R-:W-:-:S05]  /*0080*/  @P0 IADD3 R3, PT, PT, R7, -0x2, RZ ;  /* 0xfffffffe07030810 */ /* 0x000fca0007ffe0ff */
[----:B--2---:R-:W-:-:S06]  /*0090*/  @P0 IMAD.WIDE.U32 R2, R3, 0x4, R4 ;  /* 0x0000000403020825 */ /* 0x004fcc00078e0004 */
[----:B-1----:R-:W2:Y:S01]  /*00a0*/  @P0 LDG.E R3, desc[UR6][R2.64] ;  /* 0x0000000602030981 */ /* 0x002ea2000c1e1900 */
[----:B------:R-:W0:Y:S01]  /*00b0*/  S2UR UR5, SR_CgaCtaId ;  /* 0x00000000000579c3 */ /* 0x000e220000008800 */
[----:B------:R-:W-:Y:S01]  /*00c0*/  UMOV UR4, 0x400 ;  /* 0x0000040000047882 */ /* 0x000fe20000000000 */
[----:B------:R-:W-:Y:S01]  /*00d0*/  IADD3 R0, PT, PT, R8, -0x2, RZ ;  /* 0xfffffffe08007810 */ /* 0x000fe20007ffe0ff */
[----:B------:R-:W-:Y:S01]  /*00e0*/  BSSY.RECONVERGENT B0, `(.L_x_0) ;  /* 0x0000010000007945 */ /* 0x000fe20003800200 */
[----:B------:R-:W-:Y:S01]  /*00f0*/  IMAD.WIDE R4, R7, 0x4, R4 ;  /* 0x0000000407047825 */ /* 0x000fe200078e0204 */
[----:B0-----:R-:W-:-:S06]  /*0100*/  ULEA UR4, UR5, UR4, 0x18 ;  /* 0x0000000405047291 */ /* 0x001fcc000f8ec0ff */
[----:B------:R-:W-:-:S05]  /*0110*/  LEA R6, R9, UR4, 0x2 ;  /* 0x0000000409067c11 */ /* 0x000fca000f8e10ff */
[----:B--2---:R0:W-:Y:S04]  /*0120*/  @P0 STS [R6], R3 ;  /* 0x0000000306000388 */ /* 0x0041e80000000800 */
[----:B------:R0:W-:Y:S01]  /*0130*/  @!P0 STS [R6], RZ ;  /* 0x000000ff06008388 */ /* 0x0001e20000000800 */
[----:B------:R-:W-:-:S13]  /*0140*/  ISETP.GE.U32.AND P0, PT, R9, R0, PT ;  /* 0x000000000900720c */ /* 0x000fda0003f06070 */
[----:B0-----:R-:W-:Y:S05]  /*0150*/  @!P0 BRA `(.L_x_1) ;  /* 0x0000000000208947 */ /* 0x001fea0003800000 */
[----:B------:R-:W0:Y:S01]  /*0160*/  LDCU UR4, c[0x0][0x390] ;  /* 0x00007200ff0477ac */ /* 0x000e220008000800 */
[----:B------:R-:W-:-:S04]  /*0170*/  IADD3 R0, PT, PT, R7, 0x2, RZ ;  /* 0x0000000207007810 */ /* 0x000fc80007ffe0ff */
[----:B0-----:R-:W-:-:S13]  /*0180*/  ISETP.GE.AND P0, PT, R0, UR4, PT ;  /* 0x0000000400007c0c */ /* 0x001fda000bf06270 */
[----:B------:R-:W-:Y:S05]  /*0190*/  @P0 BRA `(.L_x_2) ;  /* 0x00000000000c0947 */ /* 0x000fea0003800000 */
[----:B------:R-:W2:Y:S04]  /*01a0*/  LDG.E R3, desc[UR6][R4.64+0x8] ;  /* 0x0000080604037981 */ /* 0x000ea8000c1e1900 */
[----:B--2---:R0:W-:Y:S01]  /*01b0*/  STS [R6+0x10], R3 ;  /* 0x0000100306007388 */ /* 0x0041e20000000800 */
[----:B------:R-:W-:Y:S05]  /*01c0*/  BRA `(.L_x_1) ;  /* 0x0000000000047947 */ /* 0x000fea0003800000 */
.L_x_2:
[----:B------:R1:W-:Y:S02]  /*01d0*/  STS [R6+0x10], RZ ;  /* 0x000010ff06007388 */ /* 0x0003e40000000800 */
.L_x_1:
[----:B------:R-:W-:Y:S05]  /*01e0*/  BSYNC.RECONVERGENT B0 ;  /* 0x0000000000007941 */ /* 0x000fea0003800200 */
.L_x_0:
[----:B------:R-:W-:Y:S01]  /*01f0*/  ISETP.GT.U32.AND P0, PT, R9, 0x1, PT ;  /* 0x000000010900780c */ /* 0x000fe20003f04070 */
[----:B------:R-:W-:-:S12]  /*0200*/  BSSY.RECONVERGENT B0, `(.L_x_3) ;  /* 0x000000b000007945 */ /* 0x000fd80003800200 */
[----:B------:R-:W-:Y:S05]  /*0210*/  @P0 BRA `(.L_x_4) ;  /* 0x0000000000240947 */ /* 0x000fea0003800000 */
[----:B------:R-:W2:Y:S01]  /*0220*/  LDCU UR4, c[0x0][0x390] ;  /* 0x00007200ff0477ac */ /* 0x000ea20008000800 */
[----:B------:R-:W-:Y:S01]  /*0230*/  BSSY.RECONVERGENT B1, `(.L_x_5) ;  /* 0x0000006000017945 */ /* 0x000fe20003800200 */
[----:B------:R-:W-:Y:S01]  /*0240*/  HFMA2 R0, -RZ, RZ, 0, 0 ;  /* 0x00000000ff007431 */ /* 0x000fe200000001ff */
[----:B0-----:R-:W-:Y:S02]  /*0250*/  LEA R3, R8, R6, 0x2 ;  /* 0x0000000608037211 */ /* 0x001fe400078e10ff */
[----:B--2---:R-:W-:-:S13]  /*0260*/  ISETP.GE.AND P0, PT, R7, UR4, PT ;  /* 0x0000000407007c0c */ /* 0x004fda000bf06270 */
[----:B------:R-:W-:Y:S05]  /*0270*/  @P0 BRA `(.L_x_6) ;  /* 0x0000000000040947 */ /* 0x000fea0003800000 */
[----:B------:R0:W5:Y:S02]  /*0280*/  LDG.E R0, desc[UR6][R4.64+0x8] ;  /* 0x0000080604007981 */ /* 0x000164000c1e1900 */
.L_x_6:
[----:B------:R-:W-:Y:S05]  /*0290*/  BSYNC.RECONVERGENT B1 ;  /* 0x0000000000017941 */ /* 0x000fea0003800200 */
.L_x_5:
[----:B-----5:R2:W-:Y:S02]  /*02a0*/  STS [R3], R0 ;  /* 0x0000000003007388 */ /* 0x0205e40000000800 */
.L_x_4:
[----:B------:R-:W-:Y:S05]  /*02b0*/  BSYNC.RECONVERGENT B0 ;  /* 0x0000000000007941 */ /* 0x000fea0003800200 */
.L_x_3:
[----:B------:R-:W3:Y:S01]  /*02c0*/  LDCU UR4, c[0x0][0x390] ;  /* 0x00007200ff0477ac */ /* 0x000ee20008000800 */
[----:B------:R-:W-:Y:S01]  /*02d0*/  BAR.SYNC.DEFER_BLOCKING 0x0 ;  /* 0x0000000000007b1d */ /* 0x000fe20000010000 */
[----:B---3--:R-:W-:-:S13]  /*02e0*/  ISETP.GE.AND P0, PT, R7, UR4, PT ;  /* 0x0000000407007c0c */ /* 0x008fda000bf06270 */
[----:B------:R-:W-:Y:S05]  /*02f0*/  @P0 EXIT ;  /* 0x000000000000094d */ /* 0x000fea0003800000 */
[----:B--2---:R-:W2:Y:S01]  /*0300*/  LDS R0, [R6] ;  /* 0x0000000006007984 */ /* 0x004ea20000000800 */
[----:B------:R-:W2:Y:S01]  /*0310*/  LDCU.128 UR8, c[0x3][URZ] ;  /* 0x00c00000ff0877ac */ /* 0x000ea20008000c00 */
[----:B0-----:R-:W0:Y:S02]  /*0320*/  LDC.64 R2, c[0x0][0x388] ;  /* 0x0000e200ff027b82 */ /* 0x001e240000000a00 */
[----:B------:R-:W3:Y:S01]  /*0330*/  LDS R5, [R6+0x4] ;  /* 0x0000040006057984 */ /* 0x000ee20000000800 */
[----:B------:R-:W4:Y:S03]  /*0340*/  LDCU UR4, c[0x3][0x10] ;  /* 0x00c00200ff0477ac */ /* 0x000f260008000800 */
[----:B------:R-:W5:Y:S04]  /*0350*/  LDS R9, [R6+0x8] ;  /* 0x0000080006097984 */ /* 0x000f680000000800 */
[----:B------:R-:W1:Y:S04]  /*0360*/  LDS R11, [R6+0xc] ;  /* 0x00000c00060b7984 */ /* 0x000e680000000800 */
[----:B------:R-:W4:Y:S01]  /*0370*/  LDS R13, [R6+0x10] ;  /* 0x00001000060d7984 */ /* 0x000f220000000800 */
[----:B0-----:R-:W-:-:S04]  /*0380*/  IMAD.WIDE R2, R7, 0x4, R2 ;  /* 0x0000000407027825 */ /* 0x001fc800078e0202 */
[----:B--2---:R-:W-:-:S04]  /*0390*/  FFMA R0, R0, UR8, RZ ;  /* 0x0000000800007c23 */ /* 0x004fc800080000ff */
[----:B---3--:R-:W-:-:S04]  /*03a0*/  FFMA R0, R5, UR9, R0 ;  /* 0x0000000905007c23 */ /* 0x008fc80008000000 */
[----:B-----5:R-:W-:-:S04]  /*03b0*/  FFMA R0, R9, UR10, R0 ;  /* 0x0000000a09007c23 */ /* 0x020fc80008000000 */
[----:B-1----:R-:W-:-:S04]  /*03c0*/  FFMA R0, R11, UR11, R0 ;  /* 0x0000000b0b007c23 */ /* 0x002fc80008000000 */
[----:B----4-:R-:W-:-:S05]  /*03d0*/  FFMA R13, R13, UR4, R0 ;  /* 0x000000040d0d7c23 */ /* 0x010fca0008000000 */
[----:B------:R-:W-:Y:S01]  /*03e0*/  STG.E desc[UR6][R2.64], R13 ;  /* 0x0000000d02007986 */ /* 0x000fe2000c101906 */
[----:B------:R-:W-:Y:S05]  /*03f0*/  EXIT ;  /* 0x000000000000794d */ /* 0x000fea0003800000 */
.L_x_7:
[----:B------:R-:W-:-:S00]  /*0400*/  BRA `(.L_x_7) ;  /* 0xfffffffc00fc7947 */ /* 0x000fc0000383ffff */
[----:B------:R-:W-:-:S00]  /*0410*/  NOP ;  /* 0x0000000000007918 */ /* 0x000fc00000000000 */
        /* <DEDUP_REMOVED lines=14> */
.L_x_8:


//--------------------- .nv.shared._Z18tiled1DConvolutionPfS_i --------------------------
	.section	.nv.shared._Z18tiled1DConvolutionPfS_i,"aw",@nobits
	.sectionflags	@""
	.align	4
.nv.shared._Z18tiled1DConvolutionPfS_i:
	.zero		1104


//--------------------- .nv.shared.reserved.0     --------------------------
	.section	.nv.shared.reserved.0,"aw",@nobits
	.weak		__nv_reservedSMEM_offset_0_alias
	.size		__nv_reservedSMEM_offset_0_alias, 0, 64
	.other		__nv_reservedSMEM_offset_0_alias,@"STO_CUDA_RESERVED_SHARED STV_DEFAULT"
__nv_reservedSMEM_offset_0_alias:
	.zero		0
	.zero		64


//--------------------- .nv.constant0._Z18tiled1DConvolutionPfS_i --------------------------
	.section	.nv.constant0._Z18tiled1DConvolutionPfS_i,"a",@progbits
	.sectionflags	@""
	.align	4
.nv.constant0._Z18tiled1DConvolutionPfS_i:
	.zero		916


//--------------------- SYMBOLS --------------------------

	.type		.nv.reservedSmem.offset0,@object
	.size		.nv.reservedSmem.offset0,0x4
	.type		.nv.reservedSmem.cap,@object
	.size		.nv.reservedSmem.cap,0x4
